//
// Generated by NVIDIA NVVM Compiler
//
// Compiler Build ID: CL-36424714
// Cuda compilation tools, release 13.0, V13.0.88
// Based on NVVM 20.0.0
//

.version 9.0
.target sm_100
.address_size 64

	// .globl	_Z6kernelv
.extern .func  (.param .b32 func_retval0) vprintf
(
	.param .b64 vprintf_param_0,
	.param .b64 vprintf_param_1
)
;
.global .align 1 .b8 $str[36] = {72, 101, 108, 108, 111, 32, 102, 114, 111, 109, 32, 116, 104, 114, 101, 97, 100, 32, 37, 100, 10, 32, 72, 101, 108, 108, 111, 32, 119, 111, 114, 108, 100, 33, 10};

.visible .entry _Z6kernelv()
{
	.local .align 8 .b8 	__local_depot0[8];
	.reg .b64 	%SP;
	.reg .b64 	%SPL;
	.reg .b32 	%r<4>;
	.reg .b64 	%rd<5>;

	mov.u64 	%SPL, __local_depot0;
	cvta.local.u64 	%SP, %SPL;
	add.u64 	%rd1, %SP, 0;
	add.u64 	%rd2, %SPL, 0;
	mov.u32 	%r1, %tid.x;
	st.local.u32 	[%rd2], %r1;
	mov.u64 	%rd3, $str;
	cvta.global.u64 	%rd4, %rd3;
	{ // callseq 0, 0
	.param .b64 param0;
	st.param.b64 	[param0], %rd4;
	.param .b64 param1;
	st.param.b64 	[param1], %rd1;
	.param .b32 retval0;
	call.uni (retval0), 
	vprintf, 
	(
	param0, 
	param1
	);
	ld.param.b32 	%r2, [retval0];
	} // callseq 0
	ret;

}


// ===== COMPILED SASS (sm_100) =====

	.target	sm_100

	.elftype	@"ET_EXEC"


//--------------------- .note.nv.tkinfo           --------------------------
	.section	.note.nv.tkinfo,"",@"SHT_NOTE"
	.sectionflags	@"SHF_NOTE_NV_TKINFO"
	.tkinfo
        /*0018*/ 	.word	0x00000002
        /*0030*/ 	.string	""
        /*0030*/ 	.string	"ptxas"
        /*0030*/ 	.string	"Cuda compilation tools, release 13.0, V13.0.88"
        /*0030*/ 	.string	"Build cuda_13.0.r13.0/compiler.36424714_0"
        /*0030*/ 	.string	"-arch sm_100 -m 64 "



//--------------------- .note.nv.cuinfo           --------------------------
	.section	.note.nv.cuinfo,"",@"SHT_NOTE"
	.sectionflags	@"SHF_NOTE_NV_CUINFO"
        /*0018*/ 	.short	0x0002
        /*001a*/ 	.short	0x0064
        /*001c*/ 	.short	0x0082
	.zero		2


//--------------------- .nv.info                  --------------------------
	.section	.nv.info,"",@"SHT_CUDA_INFO"
	.align	4


	//----- nvinfo : EIATTR_REGCOUNT
	.align		4
        /*0000*/ 	.byte	0x04, 0x2f
        /*0002*/ 	.short	(.L_2 - .L_1)
	.align		4
.L_1:
        /*0004*/ 	.word	index@(_Z6kernelv)
        /*0008*/ 	.word	0x00000018


	//----- nvinfo : EIATTR_FRAME_SIZE
	.align		4
.L_2:
        /*000c*/ 	.byte	0x04, 0x11
        /*000e*/ 	.short	(.L_4 - .L_3)
	.align		4
.L_3:
        /*0010*/ 	.word	index@(_Z6kernelv)
        /*0014*/ 	.word	0x00000008


	//----- nvinfo : EIATTR_MIN_STACK_SIZE
	.align		4
.L_4:
        /*0018*/ 	.byte	0x04, 0x12
        /*001a*/ 	.short	(.L_6 - .L_5)
	.align		4
.L_5:
        /*001c*/ 	.word	index@(_Z6kernelv)
        /*0020*/ 	.word	0x00000008
.L_6:


//--------------------- .nv.compat                --------------------------
	.section	.nv.compat,"",@"SHT_CUDA_COMPAT_INFO"
	.align	4
        /*0000*/ 	.byte	0x02, 0x09, 0x00, 0x00, 0x02, 0x02, 0x01, 0x00, 0x02, 0x05, 0x05, 0x00, 0x03, 0x07, 0x01, 0x01
        /*0010*/ 	.byte	0x02, 0x03, 0x00, 0x00, 0x02, 0x06, 0x01, 0x00, 0x04, 0x0b, 0x08, 0x00, 0x09, 0x00, 0x00, 0x00
        /*0020*/ 	.byte	0x00, 0x00, 0x00, 0x00


//--------------------- .nv.info._Z6kernelv       --------------------------
	.section	.nv.info._Z6kernelv,"",@"SHT_CUDA_INFO"
	.sectionflags	@""
	.align	4


	//----- nvinfo : EIATTR_CUDA_API_VERSION
	.align		4
        /*0000*/ 	.byte	0x04, 0x37
        /*0002*/ 	.short	(.L_8 - .L_7)
.L_7:
        /*0004*/ 	.word	0x00000082


	//----- nvinfo : EIATTR_SPARSE_MMA_MASK
	.align		4
.L_8:
        /*0008*/ 	.byte	0x03, 0x50
        /*000a*/ 	.short	0x0000


	//----- nvinfo : EIATTR_MAXREG_COUNT
	.align		4
        /*000c*/ 	.byte	0x03, 0x1b
        /*000e*/ 	.short	0x00ff


	//----- nvinfo : EIATTR_EXTERNS
	.align		4
        /*0010*/ 	.byte	0x04, 0x0f
        /*0012*/ 	.short	(.L_10 - .L_9)


	//   ....[0]....
	.align		4
.L_9:
        /*0014*/ 	.word	index@(vprintf)


	//----- nvinfo : EIATTR_MERCURY_ISA_VERSION
	.align		4
.L_10:
        /*0018*/ 	.byte	0x03, 0x5f
        /*001a*/ 	.short	0x0101


	//----- nvinfo : EIATTR_VRC_CTA_INIT_COUNT
	.align		4
        /*001c*/ 	.byte	0x02, 0x4a
	.zero		1
	.zero		1


	//----- nvinfo : EIATTR_SYSCALL_OFFSETS
	.align		4
        /*0020*/ 	.byte	0x04, 0x46
        /*0022*/ 	.short	(.L_12 - .L_11)


	//   ....[0]....
.L_11:
        /*0024*/ 	.word	0x000000e0


	//----- nvinfo : EIATTR_EXIT_INSTR_OFFSETS
	.align		4
.L_12:
        /*0028*/ 	.byte	0x04, 0x1c
        /*002a*/ 	.short	(.L_14 - .L_13)


	//   ....[0]....
.L_13:
        /*002c*/ 	.word	0x000000f0


	//----- nvinfo : EIATTR_SW_WAR
	.align		4
.L_14:
        /*0030*/ 	.byte	0x04, 0x36
        /*0032*/ 	.short	(.L_16 - .L_15)
.L_15:
        /*0034*/ 	.word	0x00000008
.L_16:


//--------------------- .nv.callgraph             --------------------------
	.section	.nv.callgraph,"",@"SHT_CUDA_CALLGRAPH"
	.align	4
	.sectionentsize	8
	.align		4
        /*0000*/ 	.word	0x00000000
	.align		4
        /*0004*/ 	.word	0xffffffff
	.align		4
        /*0008*/ 	.word	index@(_Z6kernelv)
	.align		4
        /*000c*/ 	.word	index@(vprintf)
	.align		4
        /*0010*/ 	.word	0x00000000
	.align		4
        /*0014*/ 	.word	0xfffffffe
	.align		4
        /*0018*/ 	.word	0x00000000
	.align		4
        /*001c*/ 	.word	0xfffffffd
	.align		4
        /*0020*/ 	.word	0x00000000
	.align		4
        /*0024*/ 	.word	0xfffffffc


//--------------------- .nv.constant4             --------------------------
	.section	.nv.constant4,"a",@progbits
	.align	8
	.align		8
.nv.constant4:
        /*0000*/ 	.dword	vprintf
	.align		8
        /*0008*/ 	.dword	$str


//--------------------- .text._Z6kernelv          --------------------------
	.section	.text._Z6kernelv,"ax",@progbits
	.align	128
        .global         _Z6kernelv
        .type           _Z6kernelv,@function
        .size           _Z6kernelv,(.L_x_2 - _Z6kernelv)
        .other          _Z6kernelv,@"STO_CUDA_ENTRY STV_DEFAULT"
_Z6kernelv:
.text._Z6kernelv:
[----:B------:R-:W0:Y:S01]  /*0000*/  LDC R1, c[0x0][0x37c] ;  /* 0x0000df00ff017b82 */ /* 0x000e220000000800 */
[----:B------:R-:W1:Y:S01]  /*0010*/  S2R R8, SR_TID.X ;  /* 0x0000000000087919 */ /* 0x000e620000002100 */
[----:B0-----:R-:W-:Y:S01]  /*0020*/  VIADD R1, R1, 0xfffffff8 ;  /* 0xfffffff801017836 */ /* 0x001fe20000000000 */
[----:B------:R-:W-:Y:S01]  /*0030*/  MOV R0, 0x0 ;  /* 0x0000000000007802 */ /* 0x000fe20000000f00 */
[----:B------:R-:W0:Y:S04]  /*0040*/  LDCU UR4, c[0x0][0x2f8] ;  /* 0x00005f00ff0477ac */ /* 0x000e280008000800 */
[----:B------:R2:W3:Y:S01]  /*0050*/  LDC.64 R2, c[0x4][R0] ;  /* 0x0100000000027b82 */ /* 0x0004e20000000a00 */
[----:B------:R-:W4:Y:S01]  /*0060*/  LDCU.64 UR6, c[0x4][0x8] ;  /* 0x01000100ff0677ac */ /* 0x000f220008000a00 */
[----:B------:R-:W5:Y:S01]  /*0070*/  LDCU UR5, c[0x0][0x2fc] ;  /* 0x00005f80ff0577ac */ /* 0x000f620008000800 */
[----:B0-----:R-:W-:Y:S01]  /*0080*/  IADD3 R6, P0, PT, R1, UR4, RZ ;  /* 0x0000000401067c10 */ /* 0x001fe2000ff1e0ff */
[----:B----4-:R-:W-:Y:S01]  /*0090*/  IMAD.U32 R4, RZ, RZ, UR6 ;  /* 0x00000006ff047e24 */ /* 0x010fe2000f8e00ff */
[----:B------:R-:W-:-:S03]  /*00a0*/  MOV R5, UR7 ;  /* 0x0000000700057c02 */ /* 0x000fc60008000f00 */
[----:B-----5:R-:W-:Y:S01]  /*00b0*/  IMAD.X R7, RZ, RZ, UR5, P0 ;  /* 0x00000005ff077e24 */ /* 0x020fe200080e06ff */
[----:B-1----:R2:W-:Y:S07]  /*00c0*/  STL [R1], R8 ;  /* 0x0000000801007387 */ /* 0x0025ee0000100800 */
[----:B------:R-:W-:-:S07]  /*00d0*/  LEPC R20, `(.L_x_0) ;  /* 0x000000001014794e */ /* 0x000fce0000000000 */
[----:B--23--:R-:W-:Y:S05]  /*00e0*/  CALL.ABS.NOINC R2 ;  /* 0x0000000002007343 */ /* 0x00cfea0003c00000 */
.L_x_0:
[----:B------:R-:W-:Y:S05]  /*00f0*/  EXIT ;  /* 0x000000000000794d */ /* 0x000fea0003800000 */
.L_x_1:
[----:B------:R-:W-:-:S00]  /*0100*/  BRA `(.L_x_1) ;  /* 0xfffffffc00fc7947 */ /* 0x000fc0000383ffff */
[----:B------:R-:W-:-:S00]  /*0110*/  NOP ;  /* 0x0000000000007918 */ /* 0x000fc00000000000 */
        /* <DEDUP_REMOVED lines=14> */
.L_x_2:


//--------------------- .nv.global.init           --------------------------
	.section	.nv.global.init,"aw",@progbits
.nv.global.init:
	.type		$str,@object
	.size		$str,(.L_0 - $str)
$str:
        /*0000*/ 	.byte	0x48, 0x65, 0x6c, 0x6c, 0x6f, 0x20, 0x66, 0x72, 0x6f, 0x6d, 0x20, 0x74, 0x68, 0x72, 0x65, 0x61
        /*0010*/ 	.byte	0x64, 0x20, 0x25, 0x64, 0x0a, 0x20, 0x48, 0x65, 0x6c, 0x6c, 0x6f, 0x20, 0x77, 0x6f, 0x72, 0x6c
        /*0020*/ 	.byte	0x64, 0x21, 0x0a, 0x00
.L_0:


//--------------------- .nv.shared.reserved.0     --------------------------
	.section	.nv.shared.reserved.0,"aw",@nobits
	.weak		__nv_reservedSMEM_offset_0_alias
	.size		__nv_reservedSMEM_offset_0_alias, 0, 64
	.other		__nv_reservedSMEM_offset_0_alias,@"STO_CUDA_RESERVED_SHARED STV_DEFAULT"
__nv_reservedSMEM_offset_0_alias:
	.zero		0
	.zero		64


//--------------------- .nv.constant0._Z6kernelv  --------------------------
	.section	.nv.constant0._Z6kernelv,"a",@progbits
	.sectionflags	@""
	.align	4
.nv.constant0._Z6kernelv:
	.zero		896


//--------------------- SYMBOLS --------------------------

	.type		.nv.reservedSmem.offset0,@object
	.size		.nv.reservedSmem.offset0,0x4
	.type		vprintf,@function
